	.headerflags	@"EF_CUDA_TEXMODE_UNIFIED EF_CUDA_64BIT_ADDRESS EF_CUDA_ACCELERATORS EF_CUDA_SM90 EF_CUDA_VIRTUAL_SM(EF_CUDA_SM90)"
	.elftype	@"ET_EXEC"


//--------------------- .nv.info                  --------------------------
	.section	.nv.info,"",@"SHT_CUDA_INFO"
	.align	4


	//----- nvinfo : EIATTR_REGCOUNT
	.align		4
        /*0000*/ 	.byte	0x04, 0x2f
        /*0002*/ 	.short	(.L_1 - .L_0)
	.align		4
.L_0:
        /*0004*/ 	.word	index@(triton_poi_fused_convolution_maximum_pow_sub_3)
        /*0008*/ 	.word	0x00000010


	//----- nvinfo : EIATTR_MIN_STACK_SIZE
	.align		4
.L_1:
        /*000c*/ 	.byte	0x04, 0x12
        /*000e*/ 	.short	(.L_3 - .L_2)
	.align		4
.L_2:
        /*0010*/ 	.word	index@(triton_poi_fused_convolution_maximum_pow_sub_3)
        /*0014*/ 	.word	0x00000000


	//----- nvinfo : EIATTR_FRAME_SIZE
	.align		4
.L_3:
        /*0018*/ 	.byte	0x04, 0x11
        /*001a*/ 	.short	(.L_5 - .L_4)
	.align		4
.L_4:
        /*001c*/ 	.word	index@(triton_poi_fused_convolution_maximum_pow_sub_3)
        /*0020*/ 	.word	0x00000000


	//----- nvinfo : EIATTR_MIN_STACK_SIZE
	.align		4
.L_5:
        /*0024*/ 	.byte	0x04, 0x12
        /*0026*/ 	.short	(.L_7 - .L_6)
	.align		4
.L_6:
        /*0028*/ 	.word	index@(triton_poi_fused_convolution_maximum_pow_sub_3)
        /*002c*/ 	.word	0x00000000
.L_7:


//--------------------- .nv.info.triton_poi_fused_convolution_maximum_pow_sub_3 --------------------------
	.section	.nv.info.triton_poi_fused_convolution_maximum_pow_sub_3,"",@"SHT_CUDA_INFO"
	.sectionflags	@""
	.align	4


	//----- nvinfo : EIATTR_CUDA_API_VERSION
	.align		4
        /*0000*/ 	.byte	0x04, 0x37
        /*0002*/ 	.short	(.L_9 - .L_8)
.L_8:
        /*0004*/ 	.word	0x0000007c


	//----- nvinfo : EIATTR_KPARAM_INFO
	.align		4
.L_9:
        /*0008*/ 	.byte	0x04, 0x17
        /*000a*/ 	.short	(.L_11 - .L_10)
.L_10:
        /*000c*/ 	.word	0x00000000
        /*0010*/ 	.short	0x0004
        /*0012*/ 	.short	0x0020
        /*0014*/ 	.byte	0x00, 0xf0, 0x11, 0x00


	//----- nvinfo : EIATTR_KPARAM_INFO
	.align		4
.L_11:
        /*0018*/ 	.byte	0x04, 0x17
        /*001a*/ 	.short	(.L_13 - .L_12)
.L_12:
        /*001c*/ 	.word	0x00000000
        /*0020*/ 	.short	0x0003
        /*0022*/ 	.short	0x0018
        /*0024*/ 	.byte	0x00, 0xf4, 0x21, 0x00


	//----- nvinfo : EIATTR_KPARAM_INFO
	.align		4
.L_13:
        /*0028*/ 	.byte	0x04, 0x17
        /*002a*/ 	.short	(.L_15 - .L_14)
.L_14:
        /*002c*/ 	.word	0x00000000
        /*0030*/ 	.short	0x0002
        /*0032*/ 	.short	0x0010
        /*0034*/ 	.byte	0x00, 0xf4, 0x21, 0x00


	//----- nvinfo : EIATTR_KPARAM_INFO
	.align		4
.L_15:
        /*0038*/ 	.byte	0x04, 0x17
        /*003a*/ 	.short	(.L_17 - .L_16)
.L_16:
        /*003c*/ 	.word	0x00000000
        /*0040*/ 	.short	0x0001
        /*0042*/ 	.short	0x0008
        /*0044*/ 	.byte	0x00, 0xf4, 0x21, 0x00


	//----- nvinfo : EIATTR_KPARAM_INFO
	.align		4
.L_17:
        /*0048*/ 	.byte	0x04, 0x17
        /*004a*/ 	.short	(.L_19 - .L_18)
.L_18:
        /*004c*/ 	.word	0x00000000
        /*0050*/ 	.short	0x0000
        /*0052*/ 	.short	0x0000
        /*0054*/ 	.byte	0x00, 0xf4, 0x21, 0x00


	//----- nvinfo : EIATTR_SPARSE_MMA_MASK
	.align		4
.L_19:
        /*0058*/ 	.byte	0x03, 0x50
        /*005a*/ 	.short	0x0000


	//----- nvinfo : EIATTR_MAXREG_COUNT
	.align		4
        /*005c*/ 	.byte	0x03, 0x1b
        /*005e*/ 	.short	0x00ff


	//----- nvinfo : EIATTR_EXIT_INSTR_OFFSETS
	.align		4
        /*0060*/ 	.byte	0x04, 0x1c
        /*0062*/ 	.short	(.L_21 - .L_20)


	//   ....[0]....
.L_20:
        /*0064*/ 	.word	0x00000180


	//   ....[1]....
        /*0068*/ 	.word	0x000001a0


	//----- nvinfo : EIATTR_REQNTID
	.align		4
.L_21:
        /*006c*/ 	.byte	0x04, 0x10
        /*006e*/ 	.short	(.L_23 - .L_22)
.L_22:
        /*0070*/ 	.word	0x00000020
        /*0074*/ 	.word	0x00000001
        /*0078*/ 	.word	0x00000001


	//----- nvinfo : EIATTR_CBANK_PARAM_SIZE
	.align		4
.L_23:
        /*007c*/ 	.byte	0x03, 0x19
        /*007e*/ 	.short	0x0024


	//----- nvinfo : EIATTR_PARAM_CBANK
	.align		4
        /*0080*/ 	.byte	0x04, 0x0a
        /*0082*/ 	.short	(.L_25 - .L_24)
	.align		4
.L_24:
        /*0084*/ 	.word	index@(.nv.constant0.triton_poi_fused_convolution_maximum_pow_sub_3)
        /*0088*/ 	.short	0x0210
        /*008a*/ 	.short	0x0024


	//----- nvinfo : EIATTR_SW_WAR
	.align		4
.L_25:
        /*008c*/ 	.byte	0x04, 0x36
        /*008e*/ 	.short	(.L_27 - .L_26)
.L_26:
        /*0090*/ 	.word	0x00000008
.L_27:


//--------------------- .nv.callgraph             --------------------------
	.section	.nv.callgraph,"",@"SHT_CUDA_CALLGRAPH"
	.align	4
	.sectionentsize	8
	.align		4
        /*0000*/ 	.word	0x00000000
	.align		4
        /*0004*/ 	.word	0xffffffff
	.align		4
        /*0008*/ 	.word	0x00000000
	.align		4
        /*000c*/ 	.word	0xfffffffe
	.align		4
        /*0010*/ 	.word	0x00000000
	.align		4
        /*0014*/ 	.word	0xfffffffd
	.align		4
        /*0018*/ 	.word	0x00000000
	.align		4
        /*001c*/ 	.word	0xfffffffc


//--------------------- .text.triton_poi_fused_convolution_maximum_pow_sub_3 --------------------------
	.section	.text.triton_poi_fused_convolution_maximum_pow_sub_3,"ax",@progbits
	.align	128
        .global         triton_poi_fused_convolution_maximum_pow_sub_3
        .type           triton_poi_fused_convolution_maximum_pow_sub_3,@function
        .size           triton_poi_fused_convolution_maximum_pow_sub_3,(.L_x_1 - triton_poi_fused_convolution_maximum_pow_sub_3)
        .other          triton_poi_fused_convolution_maximum_pow_sub_3,@"STO_CUDA_ENTRY STV_DEFAULT"
triton_poi_fused_convolution_maximum_pow_sub_3:
.text.triton_poi_fused_convolution_maximum_pow_sub_3:
[----:B------:R-:W0:Y:S01]  /*0000*/  LDC R1, c[0x0][0x28] ;  /* 0x00000a00ff017b82 */ /* 0x000e220000000800 */
[----:B------:R-:W1:Y:S07]  /*0010*/  S2R R10, SR_TID.X ;  /* 0x00000000000a7919 */ /* 0x000e6e0000002100 */
[----:B------:R-:W2:Y:S01]  /*0020*/  LDC.64 R2, c[0x0][0x210] ;  /* 0x00008400ff027b82 */ /* 0x000ea20000000a00 */
[----:B------:R-:W-:Y:S01]  /*0030*/  IMAD.MOV.U32 R13, RZ, RZ, RZ ;  /* 0x000000ffff0d7224 */ /* 0x000fe200078e00ff */
[----:B------:R-:W-:Y:S01]  /*0040*/  ULDC.64 UR4, c[0x0][0x208] ;  /* 0x0000820000047ab9 */ /* 0x000fe20000000a00 */
[----:B------:R-:W3:Y:S05]  /*0050*/  S2R R11, SR_CTAID.X ;  /* 0x00000000000b7919 */ /* 0x000eea0000002500 */
[----:B------:R-:W4:Y:S08]  /*0060*/  LDC.64 R4, c[0x0][0x218] ;  /* 0x00008600ff047b82 */ /* 0x000f300000000a00 */
[----:B------:R-:W5:Y:S08]  /*0070*/  LDC.64 R6, c[0x0][0x220] ;  /* 0x00008800ff067b82 */ /* 0x000f700000000a00 */
[----:B------:R-:W5:Y:S01]  /*0080*/  LDC.64 R8, c[0x0][0x228] ;  /* 0x00008a00ff087b82 */ /* 0x000f620000000a00 */
[----:B-1----:R-:W-:Y:S01]  /*0090*/  LOP3.LUT R0, R10, 0x3, RZ, 0xc0, !PT ;  /* 0x000000030a007812 */ /* 0x002fe200078ec0ff */
[----:B----4-:R-:W4:Y:S04]  /*00a0*/  LDG.E R4, desc[UR4][R4.64] ;  /* 0x0000000404047981 */ /* 0x010f28000c1e1900 */
[----:B---3--:R-:W-:-:S04]  /*00b0*/  IMAD R11, R11, 0x4, R0 ;  /* 0x000000040b0b7824 */ /* 0x008fc800078e0200 */
[C---:B--2---:R-:W-:Y:S01]  /*00c0*/  IMAD.WIDE R2, R11.reuse, 0x4, R2 ;  /* 0x000000040b027825 */ /* 0x044fe200078e0202 */
[----:B------:R-:W-:Y:S01]  /*00d0*/  ISETP.GE.AND P0, PT, R11, 0x4, PT ;  /* 0x000000040b00780c */ /* 0x000fe20003f06270 */
[----:B-----5:R-:W2:-:S12]  /*00e0*/  LDG.E R6, desc[UR4][R6.64] ;  /* 0x0000000406067981 */ /* 0x020e98000c1e1900 */
[----:B------:R-:W3:Y:S01]  /*00f0*/  @!P0 LDG.E R13, desc[UR4][R2.64] ;  /* 0x00000004020d8981 */ /* 0x000ee2000c1e1900 */
[----:B------:R-:W-:-:S04]  /*0100*/  LOP3.LUT P0, RZ, R10, 0x1c, RZ, 0xc0, !PT ;  /* 0x0000001c0aff7812 */ /* 0x000fc8000780c0ff */
[C---:B------:R-:W-:Y:S01]  /*0110*/  ISETP.LT.AND P0, PT, R11.reuse, 0x4, !P0 ;  /* 0x000000040b00780c */ /* 0x040fe20004701270 */
[----:B0-----:R-:W-:Y:S01]  /*0120*/  IMAD.WIDE R8, R11, 0x4, R8 ;  /* 0x000000040b087825 */ /* 0x001fe200078e0208 */
[C---:B---3--:R-:W-:Y:S02]  /*0130*/  FSETP.NAN.AND P1, PT, R13.reuse, R13, PT ;  /* 0x0000000d0d00720b */ /* 0x048fe40003f28000 */
[----:B----4-:R-:W-:Y:S02]  /*0140*/  FSETP.GT.AND P2, PT, R13, R4, PT ;  /* 0x000000040d00720b */ /* 0x010fe40003f44000 */
[----:B--2---:R-:W-:-:S09]  /*0150*/  LOP3.LUT R0, R6, 0x80000000, RZ, 0x3c, !PT ;  /* 0x8000000006007812 */ /* 0x004fd200078e3cff */
[----:B------:R-:W-:-:S05]  /*0160*/  @!P1 FSEL R13, R13, R4, P2 ;  /* 0x000000040d0d9208 */ /* 0x000fca0001000000 */
[----:B------:R-:W-:Y:S01]  /*0170*/  FFMA R13, R13, R13, R0 ;  /* 0x0000000d0d0d7223 */ /* 0x000fe20000000000 */
[----:B------:R-:W-:Y:S06]  /*0180*/  @!P0 EXIT ;  /* 0x000000000000894d */ /* 0x000fec0003800000 */
[----:B------:R-:W-:Y:S01]  /*0190*/  STG.E desc[UR4][R8.64], R13 ;  /* 0x0000000d08007986 */ /* 0x000fe2000c101904 */
[----:B------:R-:W-:Y:S05]  /*01a0*/  EXIT ;  /* 0x000000000000794d */ /* 0x000fea0003800000 */
.L_x_0:
[----:B------:R-:W-:-:S00]  /*01b0*/  BRA `(.L_x_0) ;  /* 0xfffffffc00fc7947 */ /* 0x000fc0000383ffff */
[----:B------:R-:W-:-:S00]  /*01c0*/  NOP ;  /* 0x0000000000007918 */ /* 0x000fc00000000000 */
        /* <DEDUP_REMOVED lines=11> */
.L_x_1:


//--------------------- .nv.constant0.triton_poi_fused_convolution_maximum_pow_sub_3 --------------------------
	.section	.nv.constant0.triton_poi_fused_convolution_maximum_pow_sub_3,"a",@progbits
	.sectionflags	@""
	.align	4
.nv.constant0.triton_poi_fused_convolution_maximum_pow_sub_3:
	.zero		564
